	.headerflags	@"EF_CUDA_TEXMODE_UNIFIED EF_CUDA_64BIT_ADDRESS EF_CUDA_ACCELERATORS EF_CUDA_SM90 EF_CUDA_VIRTUAL_SM(EF_CUDA_SM90)"
	.elftype	@"ET_EXEC"


//--------------------- .nv.info                  --------------------------
	.section	.nv.info,"",@"SHT_CUDA_INFO"
	.align	4


	//----- nvinfo : EIATTR_REGCOUNT
	.align		4
        /*0000*/ 	.byte	0x04, 0x2f
        /*0002*/ 	.short	(.L_1 - .L_0)
	.align		4
.L_0:
        /*0004*/ 	.word	index@(triton_poi_fused_add_convolution_relu_threshold_backward_2)
        /*0008*/ 	.word	0x0000000e


	//----- nvinfo : EIATTR_MIN_STACK_SIZE
	.align		4
.L_1:
        /*000c*/ 	.byte	0x04, 0x12
        /*000e*/ 	.short	(.L_3 - .L_2)
	.align		4
.L_2:
        /*0010*/ 	.word	index@(triton_poi_fused_add_convolution_relu_threshold_backward_2)
        /*0014*/ 	.word	0x00000000


	//----- nvinfo : EIATTR_FRAME_SIZE
	.align		4
.L_3:
        /*0018*/ 	.byte	0x04, 0x11
        /*001a*/ 	.short	(.L_5 - .L_4)
	.align		4
.L_4:
        /*001c*/ 	.word	index@(triton_poi_fused_add_convolution_relu_threshold_backward_2)
        /*0020*/ 	.word	0x00000000


	//----- nvinfo : EIATTR_MIN_STACK_SIZE
	.align		4
.L_5:
        /*0024*/ 	.byte	0x04, 0x12
        /*0026*/ 	.short	(.L_7 - .L_6)
	.align		4
.L_6:
        /*0028*/ 	.word	index@(triton_poi_fused_add_convolution_relu_threshold_backward_2)
        /*002c*/ 	.word	0x00000000
.L_7:


//--------------------- .nv.info.triton_poi_fused_add_convolution_relu_threshold_backward_2 --------------------------
	.section	.nv.info.triton_poi_fused_add_convolution_relu_threshold_backward_2,"",@"SHT_CUDA_INFO"
	.sectionflags	@""
	.align	4


	//----- nvinfo : EIATTR_CUDA_API_VERSION
	.align		4
        /*0000*/ 	.byte	0x04, 0x37
        /*0002*/ 	.short	(.L_9 - .L_8)
.L_8:
        /*0004*/ 	.word	0x0000007c


	//----- nvinfo : EIATTR_KPARAM_INFO
	.align		4
.L_9:
        /*0008*/ 	.byte	0x04, 0x17
        /*000a*/ 	.short	(.L_11 - .L_10)
.L_10:
        /*000c*/ 	.word	0x00000000
        /*0010*/ 	.short	0x0004
        /*0012*/ 	.short	0x0020
        /*0014*/ 	.byte	0x00, 0xf0, 0x11, 0x00


	//----- nvinfo : EIATTR_KPARAM_INFO
	.align		4
.L_11:
        /*0018*/ 	.byte	0x04, 0x17
        /*001a*/ 	.short	(.L_13 - .L_12)
.L_12:
        /*001c*/ 	.word	0x00000000
        /*0020*/ 	.short	0x0003
        /*0022*/ 	.short	0x0018
        /*0024*/ 	.byte	0x00, 0xf4, 0x21, 0x00


	//----- nvinfo : EIATTR_KPARAM_INFO
	.align		4
.L_13:
        /*0028*/ 	.byte	0x04, 0x17
        /*002a*/ 	.short	(.L_15 - .L_14)
.L_14:
        /*002c*/ 	.word	0x00000000
        /*0030*/ 	.short	0x0002
        /*0032*/ 	.short	0x0010
        /*0034*/ 	.byte	0x00, 0xf4, 0x21, 0x00


	//----- nvinfo : EIATTR_KPARAM_INFO
	.align		4
.L_15:
        /*0038*/ 	.byte	0x04, 0x17
        /*003a*/ 	.short	(.L_17 - .L_16)
.L_16:
        /*003c*/ 	.word	0x00000000
        /*0040*/ 	.short	0x0001
        /*0042*/ 	.short	0x0008
        /*0044*/ 	.byte	0x00, 0xf4, 0x21, 0x00


	//----- nvinfo : EIATTR_KPARAM_INFO
	.align		4
.L_17:
        /*0048*/ 	.byte	0x04, 0x17
        /*004a*/ 	.short	(.L_19 - .L_18)
.L_18:
        /*004c*/ 	.word	0x00000000
        /*0050*/ 	.short	0x0000
        /*0052*/ 	.short	0x0000
        /*0054*/ 	.byte	0x00, 0xf4, 0x21, 0x00


	//----- nvinfo : EIATTR_SPARSE_MMA_MASK
	.align		4
.L_19:
        /*0058*/ 	.byte	0x03, 0x50
        /*005a*/ 	.short	0x0000


	//----- nvinfo : EIATTR_MAXREG_COUNT
	.align		4
        /*005c*/ 	.byte	0x03, 0x1b
        /*005e*/ 	.short	0x00ff


	//----- nvinfo : EIATTR_EXIT_INSTR_OFFSETS
	.align		4
        /*0060*/ 	.byte	0x04, 0x1c
        /*0062*/ 	.short	(.L_21 - .L_20)


	//   ....[0]....
.L_20:
        /*0064*/ 	.word	0x00000240


	//   ....[1]....
        /*0068*/ 	.word	0x00000260


	//----- nvinfo : EIATTR_REQNTID
	.align		4
.L_21:
        /*006c*/ 	.byte	0x04, 0x10
        /*006e*/ 	.short	(.L_23 - .L_22)
.L_22:
        /*0070*/ 	.word	0x00000080
        /*0074*/ 	.word	0x00000001
        /*0078*/ 	.word	0x00000001


	//----- nvinfo : EIATTR_CBANK_PARAM_SIZE
	.align		4
.L_23:
        /*007c*/ 	.byte	0x03, 0x19
        /*007e*/ 	.short	0x0024


	//----- nvinfo : EIATTR_PARAM_CBANK
	.align		4
        /*0080*/ 	.byte	0x04, 0x0a
        /*0082*/ 	.short	(.L_25 - .L_24)
	.align		4
.L_24:
        /*0084*/ 	.word	index@(.nv.constant0.triton_poi_fused_add_convolution_relu_threshold_backward_2)
        /*0088*/ 	.short	0x0210
        /*008a*/ 	.short	0x0024


	//----- nvinfo : EIATTR_SW_WAR
	.align		4
.L_25:
        /*008c*/ 	.byte	0x04, 0x36
        /*008e*/ 	.short	(.L_27 - .L_26)
.L_26:
        /*0090*/ 	.word	0x00000008
.L_27:


//--------------------- .nv.callgraph             --------------------------
	.section	.nv.callgraph,"",@"SHT_CUDA_CALLGRAPH"
	.align	4
	.sectionentsize	8
	.align		4
        /*0000*/ 	.word	0x00000000
	.align		4
        /*0004*/ 	.word	0xffffffff
	.align		4
        /*0008*/ 	.word	0x00000000
	.align		4
        /*000c*/ 	.word	0xfffffffe
	.align		4
        /*0010*/ 	.word	0x00000000
	.align		4
        /*0014*/ 	.word	0xfffffffd
	.align		4
        /*0018*/ 	.word	0x00000000
	.align		4
        /*001c*/ 	.word	0xfffffffc


//--------------------- .text.triton_poi_fused_add_convolution_relu_threshold_backward_2 --------------------------
	.section	.text.triton_poi_fused_add_convolution_relu_threshold_backward_2,"ax",@progbits
	.align	128
        .global         triton_poi_fused_add_convolution_relu_threshold_backward_2
        .type           triton_poi_fused_add_convolution_relu_threshold_backward_2,@function
        .size           triton_poi_fused_add_convolution_relu_threshold_backward_2,(.L_x_1 - triton_poi_fused_add_convolution_relu_threshold_backward_2)
        .other          triton_poi_fused_add_convolution_relu_threshold_backward_2,@"STO_CUDA_ENTRY STV_DEFAULT"
triton_poi_fused_add_convolution_relu_threshold_backward_2:
.text.triton_poi_fused_add_convolution_relu_threshold_backward_2:
[----:B------:R-:W0:Y:S02]  /*0000*/  LDC R1, c[0x0][0x28] ;  /* 0x00000a00ff017b82 */ /* 0x000e240000000800 */
[----:B------:R-:W1:Y:S01]  /*0010*/  S2R R0, SR_TID.X ;  /* 0x0000000000007919 */ /* 0x000e620000002100 */
[----:B------:R-:W2:Y:S01]  /*0020*/  LDC.64 R4, c[0x0][0x218] ;  /* 0x00008600ff047b82 */ /* 0x000ea20000000a00 */
[----:B------:R-:W-:Y:S01]  /*0030*/  ULDC.64 UR4, c[0x0][0x208] ;  /* 0x0000820000047ab9 */ /* 0x000fe20000000a00 */
[----:B------:R-:W-:Y:S01]  /*0040*/  ULDC.64 UR6, c[0x0][0x228] ;  /* 0x00008a0000067ab9 */ /* 0x000fe20000000a00 */
[----:B------:R-:W3:Y:S05]  /*0050*/  S2R R9, SR_CTAID.X ;  /* 0x0000000000097919 */ /* 0x000eea0000002500 */
[----:B------:R-:W4:Y:S01]  /*0060*/  LDC.64 R6, c[0x0][0x220] ;  /* 0x00008800ff067b82 */ /* 0x000f220000000a00 */
[----:B-1----:R-:W-:-:S02]  /*0070*/  LOP3.LUT R0, R0, 0x7f, RZ, 0xc0, !PT ;  /* 0x0000007f00007812 */ /* 0x002fc400078ec0ff */
[----:B---3--:R-:W-:-:S03]  /*0080*/  SHF.R.S32.HI R2, RZ, 0x18, R9 ;  /* 0x00000018ff027819 */ /* 0x008fc60000011409 */
[----:B------:R-:W-:Y:S01]  /*0090*/  IMAD R9, R9, 0x80, R0 ;  /* 0x0000008009097824 */ /* 0x000fe200078e0200 */
[----:B------:R-:W-:Y:S02]  /*00a0*/  SGXT R0, R2, 0x1 ;  /* 0x000000010200781a */ /* 0x000fe40000000200 */
[----:B------:R-:W1:Y:S02]  /*00b0*/  LDC.64 R2, c[0x0][0x210] ;  /* 0x00008400ff027b82 */ /* 0x000e640000000a00 */
[----:B------:R-:W-:Y:S02]  /*00c0*/  ISETP.GE.AND P0, PT, R9, 0x100, PT ;  /* 0x000001000900780c */ /* 0x000fe40003f06270 */
[----:B------:R-:W-:-:S04]  /*00d0*/  LEA.HI R0, R0, R9, RZ, 0x4 ;  /* 0x0000000900007211 */ /* 0x000fc800078f20ff */
[----:B------:R-:W-:-:S04]  /*00e0*/  SHF.R.S32.HI R0, RZ, 0x4, R0 ;  /* 0x00000004ff007819 */ /* 0x000fc80000011400 */
[----:B------:R-:W-:-:S04]  /*00f0*/  LEA.HI R8, R0, R0, RZ, 0x2 ;  /* 0x0000000000087211 */ /* 0x000fc800078f10ff */
[----:B------:R-:W-:-:S05]  /*0100*/  LOP3.LUT R11, R8, 0xfffffffc, RZ, 0xc0, !PT ;  /* 0xfffffffc080b7812 */ /* 0x000fca00078ec0ff */
[----:B------:R-:W-:Y:S02]  /*0110*/  IMAD.IADD R11, R0, 0x1, -R11 ;  /* 0x00000001000b7824 */ /* 0x000fe400078e0a0b */
[----:B------:R-:W-:Y:S02]  /*0120*/  IMAD.MOV.U32 R0, RZ, RZ, RZ ;  /* 0x000000ffff007224 */ /* 0x000fe400078e00ff */
[----:B--2---:R-:W-:-:S04]  /*0130*/  IMAD.WIDE R4, R11, 0x4, R4 ;  /* 0x000000040b047825 */ /* 0x004fc800078e0204 */
[----:B------:R-:W-:Y:S02]  /*0140*/  IMAD.MOV.U32 R11, RZ, RZ, RZ ;  /* 0x000000ffff0b7224 */ /* 0x000fe400078e00ff */
[----:B-1----:R-:W-:-:S04]  /*0150*/  IMAD.WIDE R2, R9, 0x4, R2 ;  /* 0x0000000409027825 */ /* 0x002fc800078e0202 */
[----:B------:R-:W-:Y:S01]  /*0160*/  IMAD.MOV.U32 R8, RZ, RZ, RZ ;  /* 0x000000ffff087224 */ /* 0x000fe200078e00ff */
[----:B------:R-:W2:Y:S01]  /*0170*/  @!P0 LDG.E.EL R11, desc[UR4][R4.64] ;  /* 0x00000004040b8981 */ /* 0x000ea2000c2e1900 */
[----:B----4-:R-:W-:-:S03]  /*0180*/  IMAD.WIDE R6, R9, 0x4, R6 ;  /* 0x0000000409067825 */ /* 0x010fc600078e0206 */
[----:B------:R-:W2:Y:S04]  /*0190*/  @!P0 LDG.E R0, desc[UR4][R2.64] ;  /* 0x0000000402008981 */ /* 0x000ea8000c1e1900 */
[----:B------:R-:W3:Y:S01]  /*01a0*/  @!P0 LDG.E R8, desc[UR4][R6.64] ;  /* 0x0000000406088981 */ /* 0x000ee2000c1e1900 */
[----:B--2---:R-:W-:-:S04]  /*01b0*/  FADD R11, R11, R0 ;  /* 0x000000000b0b7221 */ /* 0x004fc80000000000 */
[C---:B---3--:R-:W-:Y:S01]  /*01c0*/  FADD R0, R11.reuse, R8 ;  /* 0x000000080b007221 */ /* 0x048fe20000000000 */
[----:B------:R-:W-:-:S04]  /*01d0*/  FSETP.GEU.AND P1, PT, R11, -R8, PT ;  /* 0x800000080b00720b */ /* 0x000fc80003f2e000 */
[----:B------:R-:W-:Y:S02]  /*01e0*/  FSEL R11, R0, RZ, P1 ;  /* 0x000000ff000b7208 */ /* 0x000fe40000800000 */
[----:B------:R-:W-:Y:S02]  /*01f0*/  IADD3 R8, P1, R9, UR6, RZ ;  /* 0x0000000609087c10 */ /* 0x000fe4000ff3e0ff */
[----:B------:R-:W-:Y:S01]  /*0200*/  FSETP.GTU.AND P2, PT, R11, RZ, PT ;  /* 0x000000ff0b00720b */ /* 0x000fe20003f4c000 */
[----:B------:R1:W-:Y:S01]  /*0210*/  @!P0 STG.E desc[UR4][R2.64], R11 ;  /* 0x0000000b02008986 */ /* 0x0003e2000c101904 */
[----:B------:R-:W-:Y:S02]  /*0220*/  LEA.HI.X.SX32 R9, R9, UR7, 0x1, P1 ;  /* 0x0000000709097c11 */ /* 0x000fe400088f0eff */
[----:B------:R-:W-:Y:S01]  /*0230*/  SEL R5, RZ, 0x1, P2 ;  /* 0x00000001ff057807 */ /* 0x000fe20001000000 */
[----:B------:R-:W-:Y:S08]  /*0240*/  @P0 EXIT ;  /* 0x000000000000094d */ /* 0x000ff00003800000 */
[----:B------:R-:W-:Y:S01]  /*0250*/  STG.E.U8 desc[UR4][R8.64], R5 ;  /* 0x0000000508007986 */ /* 0x000fe2000c101104 */
[----:B------:R-:W-:Y:S05]  /*0260*/  EXIT ;  /* 0x000000000000794d */ /* 0x000fea0003800000 */
.L_x_0:
[----:B------:R-:W-:-:S00]  /*0270*/  BRA `(.L_x_0) ;  /* 0xfffffffc00fc7947 */ /* 0x000fc0000383ffff */
[----:B------:R-:W-:-:S00]  /*0280*/  NOP ;  /* 0x0000000000007918 */ /* 0x000fc00000000000 */
[----:B------:R-:W-:-:S00]  /*0290*/  NOP ;  /* 0x0000000000007918 */ /* 0x000fc00000000000 */
[----:B------:R-:W-:-:S00]  /*02a0*/  NOP ;  /* 0x0000000000007918 */ /* 0x000fc00000000000 */
[----:B------:R-:W-:-:S00]  /*02b0*/  NOP ;  /* 0x0000000000007918 */ /* 0x000fc00000000000 */
[----:B------:R-:W-:-:S00]  /*02c0*/  NOP ;  /* 0x0000000000007918 */ /* 0x000fc00000000000 */
[----:B------:R-:W-:-:S00]  /*02d0*/  NOP ;  /* 0x0000000000007918 */ /* 0x000fc00000000000 */
[----:B------:R-:W-:-:S00]  /*02e0*/  NOP ;  /* 0x0000000000007918 */ /* 0x000fc00000000000 */
[----:B------:R-:W-:-:S00]  /*02f0*/  NOP ;  /* 0x0000000000007918 */ /* 0x000fc00000000000 */
.L_x_1:


//--------------------- .nv.constant0.triton_poi_fused_add_convolution_relu_threshold_backward_2 --------------------------
	.section	.nv.constant0.triton_poi_fused_add_convolution_relu_threshold_backward_2,"a",@progbits
	.sectionflags	@""
	.align	4
.nv.constant0.triton_poi_fused_add_convolution_relu_threshold_backward_2:
	.zero		564
